//
// Generated by NVIDIA NVVM Compiler
//
// Compiler Build ID: CL-36424714
// Cuda compilation tools, release 13.0, V13.0.88
// Based on NVVM 20.0.0
//

.version 9.0
.target sm_100
.address_size 64

	// .globl	_Z8kernel_APdii

.visible .entry _Z8kernel_APdii(
	.param .u64 .ptr .align 1 _Z8kernel_APdii_param_0,
	.param .u32 _Z8kernel_APdii_param_1,
	.param .u32 _Z8kernel_APdii_param_2
)
{
	.reg .pred 	%p<8>;
	.reg .b32 	%r<26>;
	.reg .b64 	%rd<5>;
	.reg .b64 	%fd<117>;

	ld.param.u64 	%rd2, [_Z8kernel_APdii_param_0];
	ld.param.u32 	%r11, [_Z8kernel_APdii_param_1];
	ld.param.u32 	%r10, [_Z8kernel_APdii_param_2];
	mov.u32 	%r12, %tid.x;
	mov.u32 	%r13, %ctaid.x;
	mov.u32 	%r14, %ntid.x;
	mad.lo.s32 	%r1, %r13, %r14, %r12;
	setp.ge.s32 	%p1, %r1, %r11;
	@%p1 bra 	$L__BB0_9;
	cvta.to.global.u64 	%rd3, %rd2;
	setp.lt.s32 	%p2, %r10, 1;
	mul.wide.s32 	%rd4, %r1, 8;
	add.s64 	%rd1, %rd3, %rd4;
	mov.f64 	%fd116, 0d0000000000000000;
	@%p2 bra 	$L__BB0_8;
	ld.global.f64 	%fd1, [%rd1];
	add.s32 	%r2, %r10, -1;
	mul.hi.u32 	%r15, %r2, 1374389535;
	shr.u32 	%r16, %r15, 5;
	mul.lo.s32 	%r17, %r16, 100;
	sub.s32 	%r18, %r2, %r17;
	add.s32 	%r3, %r18, 1;
	setp.lt.u32 	%p3, %r10, 100;
	mov.f64 	%fd116, 0d0000000000000000;
	@%p3 bra 	$L__BB0_5;
	setp.eq.s32 	%p4, %r3, 100;
	selp.b32 	%r20, 0, %r3, %p4;
	sub.s32 	%r4, %r10, %r20;
	mov.b32 	%r24, 0;
	mov.f64 	%fd116, 0d0000000000000000;
$L__BB0_4:
	.pragma "nounroll";
	add.f64 	%fd13, %fd116, %fd1;
	add.f64 	%fd14, %fd13, %fd1;
	add.f64 	%fd15, %fd14, %fd1;
	add.f64 	%fd16, %fd15, %fd1;
	add.f64 	%fd17, %fd16, %fd1;
	add.f64 	%fd18, %fd17, %fd1;
	add.f64 	%fd19, %fd18, %fd1;
	add.f64 	%fd20, %fd19, %fd1;
	add.f64 	%fd21, %fd20, %fd1;
	add.f64 	%fd22, %fd21, %fd1;
	add.f64 	%fd23, %fd22, %fd1;
	add.f64 	%fd24, %fd23, %fd1;
	add.f64 	%fd25, %fd24, %fd1;
	add.f64 	%fd26, %fd25, %fd1;
	add.f64 	%fd27, %fd26, %fd1;
	add.f64 	%fd28, %fd27, %fd1;
	add.f64 	%fd29, %fd28, %fd1;
	add.f64 	%fd30, %fd29, %fd1;
	add.f64 	%fd31, %fd30, %fd1;
	add.f64 	%fd32, %fd31, %fd1;
	add.f64 	%fd33, %fd32, %fd1;
	add.f64 	%fd34, %fd33, %fd1;
	add.f64 	%fd35, %fd34, %fd1;
	add.f64 	%fd36, %fd35, %fd1;
	add.f64 	%fd37, %fd36, %fd1;
	add.f64 	%fd38, %fd37, %fd1;
	add.f64 	%fd39, %fd38, %fd1;
	add.f64 	%fd40, %fd39, %fd1;
	add.f64 	%fd41, %fd40, %fd1;
	add.f64 	%fd42, %fd41, %fd1;
	add.f64 	%fd43, %fd42, %fd1;
	add.f64 	%fd44, %fd43, %fd1;
	add.f64 	%fd45, %fd44, %fd1;
	add.f64 	%fd46, %fd45, %fd1;
	add.f64 	%fd47, %fd46, %fd1;
	add.f64 	%fd48, %fd47, %fd1;
	add.f64 	%fd49, %fd48, %fd1;
	add.f64 	%fd50, %fd49, %fd1;
	add.f64 	%fd51, %fd50, %fd1;
	add.f64 	%fd52, %fd51, %fd1;
	add.f64 	%fd53, %fd52, %fd1;
	add.f64 	%fd54, %fd53, %fd1;
	add.f64 	%fd55, %fd54, %fd1;
	add.f64 	%fd56, %fd55, %fd1;
	add.f64 	%fd57, %fd56, %fd1;
	add.f64 	%fd58, %fd57, %fd1;
	add.f64 	%fd59, %fd58, %fd1;
	add.f64 	%fd60, %fd59, %fd1;
	add.f64 	%fd61, %fd60, %fd1;
	add.f64 	%fd62, %fd61, %fd1;
	add.f64 	%fd63, %fd62, %fd1;
	add.f64 	%fd64, %fd63, %fd1;
	add.f64 	%fd65, %fd64, %fd1;
	add.f64 	%fd66, %fd65, %fd1;
	add.f64 	%fd67, %fd66, %fd1;
	add.f64 	%fd68, %fd67, %fd1;
	add.f64 	%fd69, %fd68, %fd1;
	add.f64 	%fd70, %fd69, %fd1;
	add.f64 	%fd71, %fd70, %fd1;
	add.f64 	%fd72, %fd71, %fd1;
	add.f64 	%fd73, %fd72, %fd1;
	add.f64 	%fd74, %fd73, %fd1;
	add.f64 	%fd75, %fd74, %fd1;
	add.f64 	%fd76, %fd75, %fd1;
	add.f64 	%fd77, %fd76, %fd1;
	add.f64 	%fd78, %fd77, %fd1;
	add.f64 	%fd79, %fd78, %fd1;
	add.f64 	%fd80, %fd79, %fd1;
	add.f64 	%fd81, %fd80, %fd1;
	add.f64 	%fd82, %fd81, %fd1;
	add.f64 	%fd83, %fd82, %fd1;
	add.f64 	%fd84, %fd83, %fd1;
	add.f64 	%fd85, %fd84, %fd1;
	add.f64 	%fd86, %fd85, %fd1;
	add.f64 	%fd87, %fd86, %fd1;
	add.f64 	%fd88, %fd87, %fd1;
	add.f64 	%fd89, %fd88, %fd1;
	add.f64 	%fd90, %fd89, %fd1;
	add.f64 	%fd91, %fd90, %fd1;
	add.f64 	%fd92, %fd91, %fd1;
	add.f64 	%fd93, %fd92, %fd1;
	add.f64 	%fd94, %fd93, %fd1;
	add.f64 	%fd95, %fd94, %fd1;
	add.f64 	%fd96, %fd95, %fd1;
	add.f64 	%fd97, %fd96, %fd1;
	add.f64 	%fd98, %fd97, %fd1;
	add.f64 	%fd99, %fd98, %fd1;
	add.f64 	%fd100, %fd99, %fd1;
	add.f64 	%fd101, %fd100, %fd1;
	add.f64 	%fd102, %fd101, %fd1;
	add.f64 	%fd103, %fd102, %fd1;
	add.f64 	%fd104, %fd103, %fd1;
	add.f64 	%fd105, %fd104, %fd1;
	add.f64 	%fd106, %fd105, %fd1;
	add.f64 	%fd107, %fd106, %fd1;
	add.f64 	%fd108, %fd107, %fd1;
	add.f64 	%fd109, %fd108, %fd1;
	add.f64 	%fd110, %fd109, %fd1;
	add.f64 	%fd111, %fd110, %fd1;
	add.f64 	%fd116, %fd111, %fd1;
	add.s32 	%r24, %r24, 100;
	setp.ne.s32 	%p5, %r24, %r4;
	@%p5 bra 	$L__BB0_4;
$L__BB0_5:
	setp.eq.s32 	%p6, %r3, 100;
	@%p6 bra 	$L__BB0_8;
	sub.s32 	%r25, %r17, %r10;
$L__BB0_7:
	.pragma "nounroll";
	add.f64 	%fd116, %fd116, %fd1;
	add.s32 	%r25, %r25, 1;
	setp.ne.s32 	%p7, %r25, 0;
	@%p7 bra 	$L__BB0_7;
$L__BB0_8:
	st.global.f64 	[%rd1], %fd116;
$L__BB0_9:
	ret;

}
	// .globl	_Z8kernel_BPdii
.visible .entry _Z8kernel_BPdii(
	.param .u64 .ptr .align 1 _Z8kernel_BPdii_param_0,
	.param .u32 _Z8kernel_BPdii_param_1,
	.param .u32 _Z8kernel_BPdii_param_2
)
{
	.reg .pred 	%p<8>;
	.reg .b32 	%r<26>;
	.reg .b64 	%rd<5>;
	.reg .b64 	%fd<117>;

	ld.param.u64 	%rd2, [_Z8kernel_BPdii_param_0];
	ld.param.u32 	%r11, [_Z8kernel_BPdii_param_1];
	ld.param.u32 	%r10, [_Z8kernel_BPdii_param_2];
	mov.u32 	%r12, %tid.x;
	mov.u32 	%r13, %ctaid.x;
	mov.u32 	%r14, %ntid.x;
	mad.lo.s32 	%r1, %r13, %r14, %r12;
	setp.ge.s32 	%p1, %r1, %r11;
	@%p1 bra 	$L__BB1_9;
	cvta.to.global.u64 	%rd3, %rd2;
	setp.lt.s32 	%p2, %r10, 1;
	mul.wide.s32 	%rd4, %r1, 8;
	add.s64 	%rd1, %rd3, %rd4;
	mov.f64 	%fd116, 0d0000000000000000;
	@%p2 bra 	$L__BB1_8;
	ld.global.f64 	%fd1, [%rd1];
	add.s32 	%r2, %r10, -1;
	mul.hi.u32 	%r15, %r2, 1374389535;
	shr.u32 	%r16, %r15, 5;
	mul.lo.s32 	%r17, %r16, 100;
	sub.s32 	%r18, %r2, %r17;
	add.s32 	%r3, %r18, 1;
	setp.lt.u32 	%p3, %r10, 100;
	mov.f64 	%fd116, 0d0000000000000000;
	@%p3 bra 	$L__BB1_5;
	setp.eq.s32 	%p4, %r3, 100;
	selp.b32 	%r20, 0, %r3, %p4;
	sub.s32 	%r4, %r10, %r20;
	mov.b32 	%r24, 0;
	mov.f64 	%fd116, 0d0000000000000000;
$L__BB1_4:
	.pragma "nounroll";
	add.f64 	%fd13, %fd116, %fd1;
	add.f64 	%fd14, %fd13, %fd1;
	add.f64 	%fd15, %fd14, %fd1;
	add.f64 	%fd16, %fd15, %fd1;
	add.f64 	%fd17, %fd16, %fd1;
	add.f64 	%fd18, %fd17, %fd1;
	add.f64 	%fd19, %fd18, %fd1;
	add.f64 	%fd20, %fd19, %fd1;
	add.f64 	%fd21, %fd20, %fd1;
	add.f64 	%fd22, %fd21, %fd1;
	add.f64 	%fd23, %fd22, %fd1;
	add.f64 	%fd24, %fd23, %fd1;
	add.f64 	%fd25, %fd24, %fd1;
	add.f64 	%fd26, %fd25, %fd1;
	add.f64 	%fd27, %fd26, %fd1;
	add.f64 	%fd28, %fd27, %fd1;
	add.f64 	%fd29, %fd28, %fd1;
	add.f64 	%fd30, %fd29, %fd1;
	add.f64 	%fd31, %fd30, %fd1;
	add.f64 	%fd32, %fd31, %fd1;
	add.f64 	%fd33, %fd32, %fd1;
	add.f64 	%fd34, %fd33, %fd1;
	add.f64 	%fd35, %fd34, %fd1;
	add.f64 	%fd36, %fd35, %fd1;
	add.f64 	%fd37, %fd36, %fd1;
	add.f64 	%fd38, %fd37, %fd1;
	add.f64 	%fd39, %fd38, %fd1;
	add.f64 	%fd40, %fd39, %fd1;
	add.f64 	%fd41, %fd40, %fd1;
	add.f64 	%fd42, %fd41, %fd1;
	add.f64 	%fd43, %fd42, %fd1;
	add.f64 	%fd44, %fd43, %fd1;
	add.f64 	%fd45, %fd44, %fd1;
	add.f64 	%fd46, %fd45, %fd1;
	add.f64 	%fd47, %fd46, %fd1;
	add.f64 	%fd48, %fd47, %fd1;
	add.f64 	%fd49, %fd48, %fd1;
	add.f64 	%fd50, %fd49, %fd1;
	add.f64 	%fd51, %fd50, %fd1;
	add.f64 	%fd52, %fd51, %fd1;
	add.f64 	%fd53, %fd52, %fd1;
	add.f64 	%fd54, %fd53, %fd1;
	add.f64 	%fd55, %fd54, %fd1;
	add.f64 	%fd56, %fd55, %fd1;
	add.f64 	%fd57, %fd56, %fd1;
	add.f64 	%fd58, %fd57, %fd1;
	add.f64 	%fd59, %fd58, %fd1;
	add.f64 	%fd60, %fd59, %fd1;
	add.f64 	%fd61, %fd60, %fd1;
	add.f64 	%fd62, %fd61, %fd1;
	add.f64 	%fd63, %fd62, %fd1;
	add.f64 	%fd64, %fd63, %fd1;
	add.f64 	%fd65, %fd64, %fd1;
	add.f64 	%fd66, %fd65, %fd1;
	add.f64 	%fd67, %fd66, %fd1;
	add.f64 	%fd68, %fd67, %fd1;
	add.f64 	%fd69, %fd68, %fd1;
	add.f64 	%fd70, %fd69, %fd1;
	add.f64 	%fd71, %fd70, %fd1;
	add.f64 	%fd72, %fd71, %fd1;
	add.f64 	%fd73, %fd72, %fd1;
	add.f64 	%fd74, %fd73, %fd1;
	add.f64 	%fd75, %fd74, %fd1;
	add.f64 	%fd76, %fd75, %fd1;
	add.f64 	%fd77, %fd76, %fd1;
	add.f64 	%fd78, %fd77, %fd1;
	add.f64 	%fd79, %fd78, %fd1;
	add.f64 	%fd80, %fd79, %fd1;
	add.f64 	%fd81, %fd80, %fd1;
	add.f64 	%fd82, %fd81, %fd1;
	add.f64 	%fd83, %fd82, %fd1;
	add.f64 	%fd84, %fd83, %fd1;
	add.f64 	%fd85, %fd84, %fd1;
	add.f64 	%fd86, %fd85, %fd1;
	add.f64 	%fd87, %fd86, %fd1;
	add.f64 	%fd88, %fd87, %fd1;
	add.f64 	%fd89, %fd88, %fd1;
	add.f64 	%fd90, %fd89, %fd1;
	add.f64 	%fd91, %fd90, %fd1;
	add.f64 	%fd92, %fd91, %fd1;
	add.f64 	%fd93, %fd92, %fd1;
	add.f64 	%fd94, %fd93, %fd1;
	add.f64 	%fd95, %fd94, %fd1;
	add.f64 	%fd96, %fd95, %fd1;
	add.f64 	%fd97, %fd96, %fd1;
	add.f64 	%fd98, %fd97, %fd1;
	add.f64 	%fd99, %fd98, %fd1;
	add.f64 	%fd100, %fd99, %fd1;
	add.f64 	%fd101, %fd100, %fd1;
	add.f64 	%fd102, %fd101, %fd1;
	add.f64 	%fd103, %fd102, %fd1;
	add.f64 	%fd104, %fd103, %fd1;
	add.f64 	%fd105, %fd104, %fd1;
	add.f64 	%fd106, %fd105, %fd1;
	add.f64 	%fd107, %fd106, %fd1;
	add.f64 	%fd108, %fd107, %fd1;
	add.f64 	%fd109, %fd108, %fd1;
	add.f64 	%fd110, %fd109, %fd1;
	add.f64 	%fd111, %fd110, %fd1;
	add.f64 	%fd116, %fd111, %fd1;
	add.s32 	%r24, %r24, 100;
	setp.ne.s32 	%p5, %r24, %r4;
	@%p5 bra 	$L__BB1_4;
$L__BB1_5:
	setp.eq.s32 	%p6, %r3, 100;
	@%p6 bra 	$L__BB1_8;
	sub.s32 	%r25, %r17, %r10;
$L__BB1_7:
	.pragma "nounroll";
	add.f64 	%fd116, %fd116, %fd1;
	add.s32 	%r25, %r25, 1;
	setp.ne.s32 	%p7, %r25, 0;
	@%p7 bra 	$L__BB1_7;
$L__BB1_8:
	st.global.f64 	[%rd1], %fd116;
$L__BB1_9:
	ret;

}
	// .globl	_Z8kernel_CPdPKdi
.visible .entry _Z8kernel_CPdPKdi(
	.param .u64 .ptr .align 1 _Z8kernel_CPdPKdi_param_0,
	.param .u64 .ptr .align 1 _Z8kernel_CPdPKdi_param_1,
	.param .u32 _Z8kernel_CPdPKdi_param_2
)
{
	.reg .pred 	%p<2>;
	.reg .b32 	%r<11>;
	.reg .b64 	%rd<9>;
	.reg .b64 	%fd<3>;

	ld.param.u64 	%rd1, [_Z8kernel_CPdPKdi_param_0];
	ld.param.u64 	%rd2, [_Z8kernel_CPdPKdi_param_1];
	ld.param.u32 	%r3, [_Z8kernel_CPdPKdi_param_2];
	mov.u32 	%r4, %tid.x;
	mov.u32 	%r5, %ctaid.x;
	mov.u32 	%r6, %ntid.x;
	mad.lo.s32 	%r1, %r5, %r6, %r4;
	shl.b32 	%r7, %r4, 4;
	and.b32  	%r8, %r5, 15;
	or.b32  	%r9, %r7, %r8;
	and.b32  	%r10, %r5, 2147483632;
	mad.lo.s32 	%r2, %r10, %r6, %r9;
	setp.ge.s32 	%p1, %r2, %r3;
	@%p1 bra 	$L__BB2_2;
	cvta.to.global.u64 	%rd3, %rd2;
	cvta.to.global.u64 	%rd4, %rd1;
	mul.wide.s32 	%rd5, %r2, 8;
	add.s64 	%rd6, %rd3, %rd5;
	ld.global.f64 	%fd1, [%rd6];
	add.f64 	%fd2, %fd1, %fd1;
	mul.wide.s32 	%rd7, %r1, 8;
	add.s64 	%rd8, %rd4, %rd7;
	st.global.f64 	[%rd8], %fd2;
$L__BB2_2:
	ret;

}


// ===== COMPILED SASS (sm_100) =====

	.target	sm_100

	.elftype	@"ET_EXEC"


//--------------------- .note.nv.tkinfo           --------------------------
	.section	.note.nv.tkinfo,"",@"SHT_NOTE"
	.sectionflags	@"SHF_NOTE_NV_TKINFO"
	.tkinfo
        /*0018*/ 	.word	0x00000002
        /*0030*/ 	.string	""
        /*0030*/ 	.string	"ptxas"
        /*0030*/ 	.string	"Cuda compilation tools, release 13.0, V13.0.88"
        /*0030*/ 	.string	"Build cuda_13.0.r13.0/compiler.36424714_0"
        /*0030*/ 	.string	"-arch sm_100 -m 64 "



//--------------------- .note.nv.cuinfo           --------------------------
	.section	.note.nv.cuinfo,"",@"SHT_NOTE"
	.sectionflags	@"SHF_NOTE_NV_CUINFO"
        /*0018*/ 	.short	0x0002
        /*001a*/ 	.short	0x0064
        /*001c*/ 	.short	0x0082
	.zero		2


//--------------------- .nv.info                  --------------------------
	.section	.nv.info,"",@"SHT_CUDA_INFO"
	.align	4


	//----- nvinfo : EIATTR_REGCOUNT
	.align		4
        /*0000*/ 	.byte	0x04, 0x2f
        /*0002*/ 	.short	(.L_1 - .L_0)
	.align		4
.L_0:
        /*0004*/ 	.word	index@(_Z8kernel_APdii)
        /*0008*/ 	.word	0x0000000a


	//----- nvinfo : EIATTR_FRAME_SIZE
	.align		4
.L_1:
        /*000c*/ 	.byte	0x04, 0x11
        /*000e*/ 	.short	(.L_3 - .L_2)
	.align		4
.L_2:
        /*0010*/ 	.word	index@(_Z8kernel_APdii)
        /*0014*/ 	.word	0x00000000


	//----- nvinfo : EIATTR_REGCOUNT
	.align		4
.L_3:
        /*0018*/ 	.byte	0x04, 0x2f
        /*001a*/ 	.short	(.L_5 - .L_4)
	.align		4
.L_4:
        /*001c*/ 	.word	index@(_Z8kernel_BPdii)
        /*0020*/ 	.word	0x0000000a


	//----- nvinfo : EIATTR_FRAME_SIZE
	.align		4
.L_5:
        /*0024*/ 	.byte	0x04, 0x11
        /*0026*/ 	.short	(.L_7 - .L_6)
	.align		4
.L_6:
        /*0028*/ 	.word	index@(_Z8kernel_BPdii)
        /*002c*/ 	.word	0x00000000


	//----- nvinfo : EIATTR_REGCOUNT
	.align		4
.L_7:
        /*0030*/ 	.byte	0x04, 0x2f
        /*0032*/ 	.short	(.L_9 - .L_8)
	.align		4
.L_8:
        /*0034*/ 	.word	index@(_Z8kernel_CPdPKdi)
        /*0038*/ 	.word	0x0000000c


	//----- nvinfo : EIATTR_FRAME_SIZE
	.align		4
.L_9:
        /*003c*/ 	.byte	0x04, 0x11
        /*003e*/ 	.short	(.L_11 - .L_10)
	.align		4
.L_10:
        /*0040*/ 	.word	index@(_Z8kernel_CPdPKdi)
        /*0044*/ 	.word	0x00000000


	//----- nvinfo : EIATTR_MIN_STACK_SIZE
	.align		4
.L_11:
        /*0048*/ 	.byte	0x04, 0x12
        /*004a*/ 	.short	(.L_13 - .L_12)
	.align		4
.L_12:
        /*004c*/ 	.word	index@(_Z8kernel_CPdPKdi)
        /*0050*/ 	.word	0x00000000


	//----- nvinfo : EIATTR_MIN_STACK_SIZE
	.align		4
.L_13:
        /*0054*/ 	.byte	0x04, 0x12
        /*0056*/ 	.short	(.L_15 - .L_14)
	.align		4
.L_14:
        /*0058*/ 	.word	index@(_Z8kernel_BPdii)
        /*005c*/ 	.word	0x00000000


	//----- nvinfo : EIATTR_MIN_STACK_SIZE
	.align		4
.L_15:
        /*0060*/ 	.byte	0x04, 0x12
        /*0062*/ 	.short	(.L_17 - .L_16)
	.align		4
.L_16:
        /*0064*/ 	.word	index@(_Z8kernel_APdii)
        /*0068*/ 	.word	0x00000000
.L_17:


//--------------------- .nv.compat                --------------------------
	.section	.nv.compat,"",@"SHT_CUDA_COMPAT_INFO"
	.align	4
        /*0000*/ 	.byte	0x02, 0x09, 0x00, 0x00, 0x02, 0x02, 0x01, 0x00, 0x02, 0x05, 0x05, 0x00, 0x03, 0x07, 0x01, 0x01
        /*0010*/ 	.byte	0x02, 0x03, 0x00, 0x00, 0x02, 0x06, 0x01, 0x00, 0x04, 0x0b, 0x08, 0x00, 0x01, 0x00, 0x00, 0x00
        /*0020*/ 	.byte	0x00, 0x00, 0x00, 0x00


//--------------------- .nv.info._Z8kernel_CPdPKdi --------------------------
	.section	.nv.info._Z8kernel_CPdPKdi,"",@"SHT_CUDA_INFO"
	.sectionflags	@""
	.align	4


	//----- nvinfo : EIATTR_CUDA_API_VERSION
	.align		4
        /*0000*/ 	.byte	0x04, 0x37
        /*0002*/ 	.short	(.L_19 - .L_18)
.L_18:
        /*0004*/ 	.word	0x00000082


	//----- nvinfo : EIATTR_KPARAM_INFO
	.align		4
.L_19:
        /*0008*/ 	.byte	0x04, 0x17
        /*000a*/ 	.short	(.L_21 - .L_20)
.L_20:
        /*000c*/ 	.word	0x00000000
        /*0010*/ 	.short	0x0002
        /*0012*/ 	.short	0x0010
        /*0014*/ 	.byte	0x00, 0xf0, 0x11, 0x00


	//----- nvinfo : EIATTR_KPARAM_INFO
	.align		4
.L_21:
        /*0018*/ 	.byte	0x04, 0x17
        /*001a*/ 	.short	(.L_23 - .L_22)
.L_22:
        /*001c*/ 	.word	0x00000000
        /*0020*/ 	.short	0x0001
        /*0022*/ 	.short	0x0008
        /*0024*/ 	.byte	0x00, 0xf5, 0x21, 0x00


	//----- nvinfo : EIATTR_KPARAM_INFO
	.align		4
.L_23:
        /*0028*/ 	.byte	0x04, 0x17
        /*002a*/ 	.short	(.L_25 - .L_24)
.L_24:
        /*002c*/ 	.word	0x00000000
        /*0030*/ 	.short	0x0000
        /*0032*/ 	.short	0x0000
        /*0034*/ 	.byte	0x00, 0xf5, 0x21, 0x00


	//----- nvinfo : EIATTR_SPARSE_MMA_MASK
	.align		4
.L_25:
        /*0038*/ 	.byte	0x03, 0x50
        /*003a*/ 	.short	0x0000


	//----- nvinfo : EIATTR_MAXREG_COUNT
	.align		4
        /*003c*/ 	.byte	0x03, 0x1b
        /*003e*/ 	.short	0x00ff


	//----- nvinfo : EIATTR_MERCURY_ISA_VERSION
	.align		4
        /*0040*/ 	.byte	0x03, 0x5f
        /*0042*/ 	.short	0x0101


	//----- nvinfo : EIATTR_VRC_CTA_INIT_COUNT
	.align		4
        /*0044*/ 	.byte	0x02, 0x4a
	.zero		1
	.zero		1


	//----- nvinfo : EIATTR_EXIT_INSTR_OFFSETS
	.align		4
        /*0048*/ 	.byte	0x04, 0x1c
        /*004a*/ 	.short	(.L_27 - .L_26)


	//   ....[0]....
.L_26:
        /*004c*/ 	.word	0x000000b0


	//   ....[1]....
        /*0050*/ 	.word	0x00000140


	//----- nvinfo : EIATTR_CBANK_PARAM_SIZE
	.align		4
.L_27:
        /*0054*/ 	.byte	0x03, 0x19
        /*0056*/ 	.short	0x0014


	//----- nvinfo : EIATTR_PARAM_CBANK
	.align		4
        /*0058*/ 	.byte	0x04, 0x0a
        /*005a*/ 	.short	(.L_29 - .L_28)
	.align		4
.L_28:
        /*005c*/ 	.word	index@(.nv.constant0._Z8kernel_CPdPKdi)
        /*0060*/ 	.short	0x0380
        /*0062*/ 	.short	0x0014


	//----- nvinfo : EIATTR_SW_WAR
	.align		4
.L_29:
        /*0064*/ 	.byte	0x04, 0x36
        /*0066*/ 	.short	(.L_31 - .L_30)
.L_30:
        /*0068*/ 	.word	0x00000008
.L_31:


//--------------------- .nv.info._Z8kernel_BPdii  --------------------------
	.section	.nv.info._Z8kernel_BPdii,"",@"SHT_CUDA_INFO"
	.sectionflags	@""
	.align	4


	//----- nvinfo : EIATTR_CUDA_API_VERSION
	.align		4
        /*0000*/ 	.byte	0x04, 0x37
        /*0002*/ 	.short	(.L_33 - .L_32)
.L_32:
        /*0004*/ 	.word	0x00000082


	//----- nvinfo : EIATTR_KPARAM_INFO
	.align		4
.L_33:
        /*0008*/ 	.byte	0x04, 0x17
        /*000a*/ 	.short	(.L_35 - .L_34)
.L_34:
        /*000c*/ 	.word	0x00000000
        /*0010*/ 	.short	0x0002
        /*0012*/ 	.short	0x000c
        /*0014*/ 	.byte	0x00, 0xf0, 0x11, 0x00


	//----- nvinfo : EIATTR_KPARAM_INFO
	.align		4
.L_35:
        /*0018*/ 	.byte	0x04, 0x17
        /*001a*/ 	.short	(.L_37 - .L_36)
.L_36:
        /*001c*/ 	.word	0x00000000
        /*0020*/ 	.short	0x0001
        /*0022*/ 	.short	0x0008
        /*0024*/ 	.byte	0x00, 0xf0, 0x11, 0x00


	//----- nvinfo : EIATTR_KPARAM_INFO
	.align		4
.L_37:
        /*0028*/ 	.byte	0x04, 0x17
        /*002a*/ 	.short	(.L_39 - .L_38)
.L_38:
        /*002c*/ 	.word	0x00000000
        /*0030*/ 	.short	0x0000
        /*0032*/ 	.short	0x0000
        /*0034*/ 	.byte	0x00, 0xf5, 0x21, 0x00


	//----- nvinfo : EIATTR_SPARSE_MMA_MASK
	.align		4
.L_39:
        /*0038*/ 	.byte	0x03, 0x50
        /*003a*/ 	.short	0x0000


	//----- nvinfo : EIATTR_MAXREG_COUNT
	.align		4
        /*003c*/ 	.byte	0x03, 0x1b
        /*003e*/ 	.short	0x00ff


	//----- nvinfo : EIATTR_MERCURY_ISA_VERSION
	.align		4
        /*0040*/ 	.byte	0x03, 0x5f
        /*0042*/ 	.short	0x0101


	//----- nvinfo : EIATTR_VRC_CTA_INIT_COUNT
	.align		4
        /*0044*/ 	.byte	0x02, 0x4a
	.zero		1
	.zero		1


	//----- nvinfo : EIATTR_EXIT_INSTR_OFFSETS
	.align		4
        /*0048*/ 	.byte	0x04, 0x1c
        /*004a*/ 	.short	(.L_41 - .L_40)


	//   ....[0]....
.L_40:
        /*004c*/ 	.word	0x00000070


	//   ....[1]....
        /*0050*/ 	.word	0x000008c0


	//----- nvinfo : EIATTR_CBANK_PARAM_SIZE
	.align		4
.L_41:
        /*0054*/ 	.byte	0x03, 0x19
        /*0056*/ 	.short	0x0010


	//----- nvinfo : EIATTR_PARAM_CBANK
	.align		4
        /*0058*/ 	.byte	0x04, 0x0a
        /*005a*/ 	.short	(.L_43 - .L_42)
	.align		4
.L_42:
        /*005c*/ 	.word	index@(.nv.constant0._Z8kernel_BPdii)
        /*0060*/ 	.short	0x0380
        /*0062*/ 	.short	0x0010


	//----- nvinfo : EIATTR_SW_WAR
	.align		4
.L_43:
        /*0064*/ 	.byte	0x04, 0x36
        /*0066*/ 	.short	(.L_45 - .L_44)
.L_44:
        /*0068*/ 	.word	0x00000008
.L_45:


//--------------------- .nv.info._Z8kernel_APdii  --------------------------
	.section	.nv.info._Z8kernel_APdii,"",@"SHT_CUDA_INFO"
	.sectionflags	@""
	.align	4


	//----- nvinfo : EIATTR_CUDA_API_VERSION
	.align		4
        /*0000*/ 	.byte	0x04, 0x37
        /*0002*/ 	.short	(.L_47 - .L_46)
.L_46:
        /*0004*/ 	.word	0x00000082


	//----- nvinfo : EIATTR_KPARAM_INFO
	.align		4
.L_47:
        /*0008*/ 	.byte	0x04, 0x17
        /*000a*/ 	.short	(.L_49 - .L_48)
.L_48:
        /*000c*/ 	.word	0x00000000
        /*0010*/ 	.short	0x0002
        /*0012*/ 	.short	0x000c
        /*0014*/ 	.byte	0x00, 0xf0, 0x11, 0x00


	//----- nvinfo : EIATTR_KPARAM_INFO
	.align		4
.L_49:
        /*0018*/ 	.byte	0x04, 0x17
        /*001a*/ 	.short	(.L_51 - .L_50)
.L_50:
        /*001c*/ 	.word	0x00000000
        /*0020*/ 	.short	0x0001
        /*0022*/ 	.short	0x0008
        /*0024*/ 	.byte	0x00, 0xf0, 0x11, 0x00


	//----- nvinfo : EIATTR_KPARAM_INFO
	.align		4
.L_51:
        /*0028*/ 	.byte	0x04, 0x17
        /*002a*/ 	.short	(.L_53 - .L_52)
.L_52:
        /*002c*/ 	.word	0x00000000
        /*0030*/ 	.short	0x0000
        /*0032*/ 	.short	0x0000
        /*0034*/ 	.byte	0x00, 0xf5, 0x21, 0x00


	//----- nvinfo : EIATTR_SPARSE_MMA_MASK
	.align		4
.L_53:
        /*0038*/ 	.byte	0x03, 0x50
        /*003a*/ 	.short	0x0000


	//----- nvinfo : EIATTR_MAXREG_COUNT
	.align		4
        /*003c*/ 	.byte	0x03, 0x1b
        /*003e*/ 	.short	0x00ff


	//----- nvinfo : EIATTR_MERCURY_ISA_VERSION
	.align		4
        /*0040*/ 	.byte	0x03, 0x5f
        /*0042*/ 	.short	0x0101


	//----- nvinfo : EIATTR_VRC_CTA_INIT_COUNT
	.align		4
        /*0044*/ 	.byte	0x02, 0x4a
	.zero		1
	.zero		1


	//----- nvinfo : EIATTR_EXIT_INSTR_OFFSETS
	.align		4
        /*0048*/ 	.byte	0x04, 0x1c
        /*004a*/ 	.short	(.L_55 - .L_54)


	//   ....[0]....
.L_54:
        /*004c*/ 	.word	0x00000070


	//   ....[1]....
        /*0050*/ 	.word	0x000008c0


	//----- nvinfo : EIATTR_CBANK_PARAM_SIZE
	.align		4
.L_55:
        /*0054*/ 	.byte	0x03, 0x19
        /*0056*/ 	.short	0x0010


	//----- nvinfo : EIATTR_PARAM_CBANK
	.align		4
        /*0058*/ 	.byte	0x04, 0x0a
        /*005a*/ 	.short	(.L_57 - .L_56)
	.align		4
.L_56:
        /*005c*/ 	.word	index@(.nv.constant0._Z8kernel_APdii)
        /*0060*/ 	.short	0x0380
        /*0062*/ 	.short	0x0010


	//----- nvinfo : EIATTR_SW_WAR
	.align		4
.L_57:
        /*0064*/ 	.byte	0x04, 0x36
        /*0066*/ 	.short	(.L_59 - .L_58)
.L_58:
        /*0068*/ 	.word	0x00000008
.L_59:


//--------------------- .nv.callgraph             --------------------------
	.section	.nv.callgraph,"",@"SHT_CUDA_CALLGRAPH"
	.align	4
	.sectionentsize	8
	.align		4
        /*0000*/ 	.word	0x00000000
	.align		4
        /*0004*/ 	.word	0xffffffff
	.align		4
        /*0008*/ 	.word	0x00000000
	.align		4
        /*000c*/ 	.word	0xfffffffe
	.align		4
        /*0010*/ 	.word	0x00000000
	.align		4
        /*0014*/ 	.word	0xfffffffd
	.align		4
        /*0018*/ 	.word	0x00000000
	.align		4
        /*001c*/ 	.word	0xfffffffc


//--------------------- .text._Z8kernel_CPdPKdi   --------------------------
	.section	.text._Z8kernel_CPdPKdi,"ax",@progbits
	.align	128
        .global         _Z8kernel_CPdPKdi
        .type           _Z8kernel_CPdPKdi,@function
        .size           _Z8kernel_CPdPKdi,(.L_x_11 - _Z8kernel_CPdPKdi)
        .other          _Z8kernel_CPdPKdi,@"STO_CUDA_ENTRY STV_DEFAULT"
_Z8kernel_CPdPKdi:
.text._Z8kernel_CPdPKdi:
[----:B------:R-:W-:Y:S01]  /*0000*/  LDC R1, c[0x0][0x37c] ;  /* 0x0000df00ff017b82 */ /* 0x000fe20000000800 */
[----:B------:R-:W0:Y:S07]  /*0010*/  S2R R9, SR_TID.X ;  /* 0x0000000000097919 */ /* 0x000e2e0000002100 */
[----:B------:R-:W1:Y:S01]  /*0020*/  S2UR UR6, SR_CTAID.X ;  /* 0x00000000000679c3 */ /* 0x000e620000002500 */
[----:B------:R-:W2:Y:S07]  /*0030*/  LDCU UR7, c[0x0][0x390] ;  /* 0x00007200ff0777ac */ /* 0x000eae0008000800 */
[----:B------:R-:W3:Y:S01]  /*0040*/  LDC R2, c[0x0][0x360] ;  /* 0x0000d800ff027b82 */ /* 0x000ee20000000800 */
[----:B-1----:R-:W-:-:S02]  /*0050*/  ULOP3.LUT UR4, UR6, 0xf, URZ, 0xc0, !UPT ;  /* 0x0000000f06047892 */ /* 0x002fc4000f8ec0ff */
[----:B------:R-:W-:-:S04]  /*0060*/  ULOP3.LUT UR5, UR6, 0x7ffffff0, URZ, 0xc0, !UPT ;  /* 0x7ffffff006057892 */ /* 0x000fc8000f8ec0ff */
[----:B0-----:R-:W-:Y:S01]  /*0070*/  LEA R0, R9, UR4, 0x4 ;  /* 0x0000000409007c11 */ /* 0x001fe2000f8e20ff */
[----:B---3--:R-:W-:-:S04]  /*0080*/  IMAD R9, R2, UR6, R9 ;  /* 0x0000000602097c24 */ /* 0x008fc8000f8e0209 */
[----:B------:R-:W-:-:S05]  /*0090*/  IMAD R5, R2, UR5, R0 ;  /* 0x0000000502057c24 */ /* 0x000fca000f8e0200 */
[----:B--2---:R-:W-:-:S13]  /*00a0*/  ISETP.GE.AND P0, PT, R5, UR7, PT ;  /* 0x0000000705007c0c */ /* 0x004fda000bf06270 */
[----:B------:R-:W-:Y:S05]  /*00b0*/  @P0 EXIT ;  /* 0x000000000000094d */ /* 0x000fea0003800000 */
[----:B------:R-:W0:Y:S01]  /*00c0*/  LDC.64 R2, c[0x0][0x388] ;  /* 0x0000e200ff027b82 */ /* 0x000e220000000a00 */
[----:B------:R-:W1:Y:S07]  /*00d0*/  LDCU.64 UR4, c[0x0][0x358] ;  /* 0x00006b00ff0477ac */ /* 0x000e6e0008000a00 */
[----:B------:R-:W2:Y:S01]  /*00e0*/  LDC.64 R6, c[0x0][0x380] ;  /* 0x0000e000ff067b82 */ /* 0x000ea20000000a00 */
[----:B0-----:R-:W-:-:S06]  /*00f0*/  IMAD.WIDE R2, R5, 0x8, R2 ;  /* 0x0000000805027825 */ /* 0x001fcc00078e0202 */
[----:B-1----:R-:W3:Y:S01]  /*0100*/  LDG.E.64 R2, desc[UR4][R2.64] ;  /* 0x0000000402027981 */ /* 0x002ee2000c1e1b00 */
[----:B--2---:R-:W-:Y:S01]  /*0110*/  IMAD.WIDE R6, R9, 0x8, R6 ;  /* 0x0000000809067825 */ /* 0x004fe200078e0206 */
[----:B---3--:R-:W-:-:S07]  /*0120*/  DADD R4, R2, R2 ;  /* 0x0000000002047229 */ /* 0x008fce0000000002 */
[----:B------:R-:W-:Y:S01]  /*0130*/  STG.E.64 desc[UR4][R6.64], R4 ;  /* 0x0000000406007986 */ /* 0x000fe2000c101b04 */
[----:B------:R-:W-:Y:S05]  /*0140*/  EXIT ;  /* 0x000000000000794d */ /* 0x000fea0003800000 */
.L_x_0:
[----:B------:R-:W-:-:S00]  /*0150*/  BRA `(.L_x_0) ;  /* 0xfffffffc00fc7947 */ /* 0x000fc0000383ffff */
[----:B------:R-:W-:-:S00]  /*0160*/  NOP ;  /* 0x0000000000007918 */ /* 0x000fc00000000000 */
        /* <DEDUP_REMOVED lines=9> */
.L_x_11:


//--------------------- .text._Z8kernel_BPdii     --------------------------
	.section	.text._Z8kernel_BPdii,"ax",@progbits
	.align	128
        .global         _Z8kernel_BPdii
        .type           _Z8kernel_BPdii,@function
        .size           _Z8kernel_BPdii,(.L_x_12 - _Z8kernel_BPdii)
        .other          _Z8kernel_BPdii,@"STO_CUDA_ENTRY STV_DEFAULT"
_Z8kernel_BPdii:
.text._Z8kernel_BPdii:
[----:B------:R-:W-:Y:S01]  /*0000*/  LDC R1, c[0x0][0x37c] ;  /* 0x0000df00ff017b82 */ /* 0x000fe20000000800 */
[----:B------:R-:W0:Y:S07]  /*0010*/  S2R R5, SR_TID.X ;  /* 0x0000000000057919 */ /* 0x000e2e0000002100 */
[----:B------:R-:W0:Y:S01]  /*0020*/  S2UR UR4, SR_CTAID.X ;  /* 0x00000000000479c3 */ /* 0x000e220000002500 */
[----:B------:R-:W1:Y:S07]  /*0030*/  LDCU UR5, c[0x0][0x388] ;  /* 0x00007100ff0577ac */ /* 0x000e6e0008000800 */
[----:B------:R-:W0:Y:S02]  /*0040*/  LDC R0, c[0x0][0x360] ;  /* 0x0000d800ff007b82 */ /* 0x000e240000000800 */
[----:B0-----:R-:W-:-:S05]  /*0050*/  IMAD R5, R0, UR4, R5 ;  /* 0x0000000400057c24 */ /* 0x001fca000f8e0205 */
[----:B-1----:R-:W-:-:S13]  /*0060*/  ISETP.GE.AND P0, PT, R5, UR5, PT ;  /* 0x0000000505007c0c */ /* 0x002fda000bf06270 */
[----:B------:R-:W-:Y:S05]  /*0070*/  @P0 EXIT ;  /* 0x000000000000094d */ /* 0x000fea0003800000 */
[----:B------:R-:W0:Y:S01]  /*0080*/  LDCU UR7, c[0x0][0x38c] ;  /* 0x00007180ff0777ac */ /* 0x000e220008000800 */
[----:B------:R-:W1:Y:S01]  /*0090*/  LDC.64 R2, c[0x0][0x380] ;  /* 0x0000e000ff027b82 */ /* 0x000e620000000a00 */
[----:B------:R-:W-:Y:S01]  /*00a0*/  CS2R R6, SRZ ;  /* 0x0000000000067805 */ /* 0x000fe2000001ff00 */
[----:B------:R-:W2:Y:S01]  /*00b0*/  LDCU.64 UR8, c[0x0][0x358] ;  /* 0x00006b00ff0877ac */ /* 0x000ea20008000a00 */
[----:B0-----:R-:W-:Y:S01]  /*00c0*/  UISETP.GE.AND UP0, UPT, UR7, 0x1, UPT ;  /* 0x000000010700788c */ /* 0x001fe2000bf06270 */
[----:B-1----:R-:W-:-:S08]  /*00d0*/  IMAD.WIDE R2, R5, 0x8, R2 ;  /* 0x0000000805027825 */ /* 0x002fd000078e0202 */
[----:B--2---:R-:W-:Y:S05]  /*00e0*/  BRA.U !UP0, `(.L_x_1) ;  /* 0x0000000508f07547 */ /* 0x004fea000b800000 */
[----:B------:R0:W5:Y:S01]  /*00f0*/  LDG.E.64 R4, desc[UR8][R2.64] ;  /* 0x0000000802047981 */ /* 0x000162000c1e1b00 */
[----:B------:R-:W-:Y:S01]  /*0100*/  UIADD3 UR6, UPT, UPT, UR7, -0x1, URZ ;  /* 0xffffffff07067890 */ /* 0x000fe2000fffe0ff */
[----:B------:R-:W-:Y:S01]  /*0110*/  CS2R R6, SRZ ;  /* 0x0000000000067805 */ /* 0x000fe2000001ff00 */
[----:B------:R-:W-:Y:S02]  /*0120*/  UISETP.GE.U32.AND UP1, UPT, UR7, 0x64, UPT ;  /* 0x000000640700788c */ /* 0x000fe4000bf26070 */
[----:B------:R-:W-:-:S04]  /*0130*/  UIMAD.WIDE.U32 UR4, UR6, 0x51eb851f, URZ ;  /* 0x51eb851f060478a5 */ /* 0x000fc8000f8e00ff */
[----:B------:R-:W-:-:S04]  /*0140*/  USHF.R.U32.HI UR5, URZ, 0x5, UR5 ;  /* 0x00000005ff057899 */ /* 0x000fc80008011605 */
[----:B------:R-:W-:-:S04]  /*0150*/  UIMAD UR6, UR5, -0x64, UR6 ;  /* 0xffffff9c050678a4 */ /* 0x000fc8000f8e0206 */
[----:B------:R-:W-:-:S04]  /*0160*/  UIADD3 UR6, UPT, UPT, UR6, 0x1, URZ ;  /* 0x0000000106067890 */ /* 0x000fc8000fffe0ff */
[----:B------:R-:W-:Y:S01]  /*0170*/  UISETP.NE.AND UP0, UPT, UR6, 0x64, UPT ;  /* 0x000000640600788c */ /* 0x000fe2000bf05270 */
[----:B0-----:R-:W-:Y:S10]  /*0180*/  BRA.U !UP1, `(.L_x_2) ;  /* 0x0000000509b07547 */ /* 0x001ff4000b800000 */
[----:B------:R-:W-:Y:S01]  /*0190*/  UISETP.NE.AND UP1, UPT, UR6, 0x64, UPT ;  /* 0x000000640600788c */ /* 0x000fe2000bf25270 */
[----:B------:R-:W-:Y:S01]  /*01a0*/  CS2R R6, SRZ ;  /* 0x0000000000067805 */ /* 0x000fe2000001ff00 */
[----:B------:R-:W-:Y:S02]  /*01b0*/  UMOV UR4, URZ ;  /* 0x000000ff00047c82 */ /* 0x000fe40008000000 */
[----:B------:R-:W-:-:S04]  /*01c0*/  USEL UR6, UR6, URZ, UP1 ;  /* 0x000000ff06067287 */ /* 0x000fc80008800000 */
[----:B------:R-:W-:-:S12]  /*01d0*/  UIADD3 UR6, UPT, UPT, -UR6, UR7, URZ ;  /* 0x0000000706067290 */ /* 0x000fd8000fffe1ff */
.L_x_3:
[----:B-----5:R-:W-:Y:S01]  /*01e0*/  DADD R6, R4, R6 ;  /* 0x0000000004067229 */ /* 0x020fe20000000006 */
[----:B------:R-:W-:-:S04]  /*01f0*/  UIADD3 UR4, UPT, UPT, UR4, 0x64, URZ ;  /* 0x0000006404047890 */ /* 0x000fc8000fffe0ff */
[----:B------:R-:W-:-:S03]  /*0200*/  UISETP.NE.AND UP1, UPT, UR4, UR6, UPT ;  /* 0x000000060400728c */ /* 0x000fc6000bf25270 */
[----:B------:R-:W-:-:S08]  /*0210*/  DADD R6, R4, R6 ;  /* 0x0000000004067229 */ /* 0x000fd00000000006 */
        /* <DEDUP_REMOVED lines=97> */
[----:B------:R-:W-:Y:S01]  /*0830*/  DADD R6, R4, R6 ;  /* 0x0000000004067229 */ /* 0x000fe20000000006 */
[----:B------:R-:W-:Y:S10]  /*0840*/  BRA.U UP1, `(.L_x_3) ;  /* 0xfffffff901647547 */ /* 0x000ff4000b83ffff */
.L_x_2:
[----:B------:R-:W-:Y:S05]  /*0850*/  BRA.U !UP0, `(.L_x_1) ;  /* 0x0000000108147547 */ /* 0x000fea000b800000 */
[----:B------:R-:W-:-:S12]  /*0860*/  UIMAD UR5, UR5, 0x64, -UR7 ;  /* 0x00000064050578a4 */ /* 0x000fd8000f8e0a07 */
.L_x_4:
[----:B------:R-:W-:Y:S01]  /*0870*/  UIADD3 UR5, UPT, UPT, UR5, 0x1, URZ ;  /* 0x0000000105057890 */ /* 0x000fe2000fffe0ff */
[----:B-----5:R-:W-:-:S03]  /*0880*/  DADD R6, R4, R6 ;  /* 0x0000000004067229 */ /* 0x020fc60000000006 */
[----:B------:R-:W-:-:S09]  /*0890*/  UISETP.NE.AND UP0, UPT, UR5, URZ, UPT ;  /* 0x000000ff0500728c */ /* 0x000fd2000bf05270 */
[----:B------:R-:W-:Y:S05]  /*08a0*/  BRA.U UP0, `(.L_x_4) ;  /* 0xfffffffd00f07547 */ /* 0x000fea000b83ffff */
.L_x_1:
[----:B------:R-:W-:Y:S01]  /*08b0*/  STG.E.64 desc[UR8][R2.64], R6 ;  /* 0x0000000602007986 */ /* 0x000fe2000c101b08 */
[----:B------:R-:W-:Y:S05]  /*08c0*/  EXIT ;  /* 0x000000000000794d */ /* 0x000fea0003800000 */
.L_x_5:
        /* <DEDUP_REMOVED lines=11> */
.L_x_12:


//--------------------- .text._Z8kernel_APdii     --------------------------
	.section	.text._Z8kernel_APdii,"ax",@progbits
	.align	128
        .global         _Z8kernel_APdii
        .type           _Z8kernel_APdii,@function
        .size           _Z8kernel_APdii,(.L_x_13 - _Z8kernel_APdii)
        .other          _Z8kernel_APdii,@"STO_CUDA_ENTRY STV_DEFAULT"
_Z8kernel_APdii:
.text._Z8kernel_APdii:
        /* <DEDUP_REMOVED lines=30> */
.L_x_8:
        /* <DEDUP_REMOVED lines=103> */
.L_x_7:
[----:B------:R-:W-:Y:S05]  /*0850*/  BRA.U !UP0, `(.L_x_6) ;  /* 0x0000000108147547 */ /* 0x000fea000b800000 */
[----:B------:R-:W-:-:S12]  /*0860*/  UIMAD UR5, UR5, 0x64, -UR7 ;  /* 0x00000064050578a4 */ /* 0x000fd8000f8e0a07 */
.L_x_9:
[----:B------:R-:W-:Y:S01]  /*0870*/  UIADD3 UR5, UPT, UPT, UR5, 0x1, URZ ;  /* 0x0000000105057890 */ /* 0x000fe2000fffe0ff */
[----:B-----5:R-:W-:-:S03]  /*0880*/  DADD R6, R4, R6 ;  /* 0x0000000004067229 */ /* 0x020fc60000000006 */
[----:B------:R-:W-:-:S09]  /*0890*/  UISETP.NE.AND UP0, UPT, UR5, URZ, UPT ;  /* 0x000000ff0500728c */ /* 0x000fd2000bf05270 */
[----:B------:R-:W-:Y:S05]  /*08a0*/  BRA.U UP0, `(.L_x_9) ;  /* 0xfffffffd00f07547 */ /* 0x000fea000b83ffff */
.L_x_6:
[----:B------:R-:W-:Y:S01]  /*08b0*/  STG.E.64 desc[UR8][R2.64], R6 ;  /* 0x0000000602007986 */ /* 0x000fe2000c101b08 */
[----:B------:R-:W-:Y:S05]  /*08c0*/  EXIT ;  /* 0x000000000000794d */ /* 0x000fea0003800000 */
.L_x_10:
        /* <DEDUP_REMOVED lines=11> */
.L_x_13:


//--------------------- .nv.shared.reserved.0     --------------------------
	.section	.nv.shared.reserved.0,"aw",@nobits
	.weak		__nv_reservedSMEM_offset_0_alias
	.size		__nv_reservedSMEM_offset_0_alias, 0, 64
	.other		__nv_reservedSMEM_offset_0_alias,@"STO_CUDA_RESERVED_SHARED STV_DEFAULT"
__nv_reservedSMEM_offset_0_alias:
	.zero		0
	.zero		64


//--------------------- .nv.constant0._Z8kernel_CPdPKdi --------------------------
	.section	.nv.constant0._Z8kernel_CPdPKdi,"a",@progbits
	.sectionflags	@""
	.align	4
.nv.constant0._Z8kernel_CPdPKdi:
	.zero		916


//--------------------- .nv.constant0._Z8kernel_BPdii --------------------------
	.section	.nv.constant0._Z8kernel_BPdii,"a",@progbits
	.sectionflags	@""
	.align	4
.nv.constant0._Z8kernel_BPdii:
	.zero		912


//--------------------- .nv.constant0._Z8kernel_APdii --------------------------
	.section	.nv.constant0._Z8kernel_APdii,"a",@progbits
	.sectionflags	@""
	.align	4
.nv.constant0._Z8kernel_APdii:
	.zero		912


//--------------------- SYMBOLS --------------------------

	.type		.nv.reservedSmem.offset0,@object
	.size		.nv.reservedSmem.offset0,0x4
